	.headerflags	@"EF_CUDA_TEXMODE_UNIFIED EF_CUDA_64BIT_ADDRESS EF_CUDA_ACCELERATORS EF_CUDA_SM90 EF_CUDA_VIRTUAL_SM(EF_CUDA_SM90)"
	.elftype	@"ET_EXEC"


//--------------------- .nv.info                  --------------------------
	.section	.nv.info,"",@"SHT_CUDA_INFO"
	.align	4


	//----- nvinfo : EIATTR_REGCOUNT
	.align		4
        /*0000*/ 	.byte	0x04, 0x2f
        /*0002*/ 	.short	(.L_3 - .L_2)
	.align		4
.L_2:
        /*0004*/ 	.word	index@(triton_poi_fused__native_batch_norm_legit_no_training_relu_9)
        /*0008*/ 	.word	0x00000012


	//----- nvinfo : EIATTR_MIN_STACK_SIZE
	.align		4
.L_3:
        /*000c*/ 	.byte	0x04, 0x12
        /*000e*/ 	.short	(.L_5 - .L_4)
	.align		4
.L_4:
        /*0010*/ 	.word	index@(triton_poi_fused__native_batch_norm_legit_no_training_relu_9)
        /*0014*/ 	.word	0x00000000


	//----- nvinfo : EIATTR_FRAME_SIZE
	.align		4
.L_5:
        /*0018*/ 	.byte	0x04, 0x11
        /*001a*/ 	.short	(.L_7 - .L_6)
	.align		4
.L_6:
        /*001c*/ 	.word	index@(triton_poi_fused__native_batch_norm_legit_no_training_relu_9)
        /*0020*/ 	.word	0x00000000


	//----- nvinfo : EIATTR_MIN_STACK_SIZE
	.align		4
.L_7:
        /*0024*/ 	.byte	0x04, 0x12
        /*0026*/ 	.short	(.L_9 - .L_8)
	.align		4
.L_8:
        /*0028*/ 	.word	index@(triton_poi_fused__native_batch_norm_legit_no_training_relu_9)
        /*002c*/ 	.word	0x00000000
.L_9:


//--------------------- .nv.info.triton_poi_fused__native_batch_norm_legit_no_training_relu_9 --------------------------
	.section	.nv.info.triton_poi_fused__native_batch_norm_legit_no_training_relu_9,"",@"SHT_CUDA_INFO"
	.sectionflags	@""
	.align	4


	//----- nvinfo : EIATTR_CUDA_API_VERSION
	.align		4
        /*0000*/ 	.byte	0x04, 0x37
        /*0002*/ 	.short	(.L_11 - .L_10)
.L_10:
        /*0004*/ 	.word	0x0000007c


	//----- nvinfo : EIATTR_KPARAM_INFO
	.align		4
.L_11:
        /*0008*/ 	.byte	0x04, 0x17
        /*000a*/ 	.short	(.L_13 - .L_12)
.L_12:
        /*000c*/ 	.word	0x00000000
        /*0010*/ 	.short	0x0006
        /*0012*/ 	.short	0x0030
        /*0014*/ 	.byte	0x00, 0xf0, 0x11, 0x00


	//----- nvinfo : EIATTR_KPARAM_INFO
	.align		4
.L_13:
        /*0018*/ 	.byte	0x04, 0x17
        /*001a*/ 	.short	(.L_15 - .L_14)
.L_14:
        /*001c*/ 	.word	0x00000000
        /*0020*/ 	.short	0x0005
        /*0022*/ 	.short	0x0028
        /*0024*/ 	.byte	0x00, 0xf4, 0x21, 0x00


	//----- nvinfo : EIATTR_KPARAM_INFO
	.align		4
.L_15:
        /*0028*/ 	.byte	0x04, 0x17
        /*002a*/ 	.short	(.L_17 - .L_16)
.L_16:
        /*002c*/ 	.word	0x00000000
        /*0030*/ 	.short	0x0004
        /*0032*/ 	.short	0x0020
        /*0034*/ 	.byte	0x00, 0xf4, 0x21, 0x00


	//----- nvinfo : EIATTR_KPARAM_INFO
	.align		4
.L_17:
        /*0038*/ 	.byte	0x04, 0x17
        /*003a*/ 	.short	(.L_19 - .L_18)
.L_18:
        /*003c*/ 	.word	0x00000000
        /*0040*/ 	.short	0x0003
        /*0042*/ 	.short	0x0018
        /*0044*/ 	.byte	0x00, 0xf4, 0x21, 0x00


	//----- nvinfo : EIATTR_KPARAM_INFO
	.align		4
.L_19:
        /*0048*/ 	.byte	0x04, 0x17
        /*004a*/ 	.short	(.L_21 - .L_20)
.L_20:
        /*004c*/ 	.word	0x00000000
        /*0050*/ 	.short	0x0002
        /*0052*/ 	.short	0x0010
        /*0054*/ 	.byte	0x00, 0xf4, 0x21, 0x00


	//----- nvinfo : EIATTR_KPARAM_INFO
	.align		4
.L_21:
        /*0058*/ 	.byte	0x04, 0x17
        /*005a*/ 	.short	(.L_23 - .L_22)
.L_22:
        /*005c*/ 	.word	0x00000000
        /*0060*/ 	.short	0x0001
        /*0062*/ 	.short	0x0008
        /*0064*/ 	.byte	0x00, 0xf4, 0x21, 0x00


	//----- nvinfo : EIATTR_KPARAM_INFO
	.align		4
.L_23:
        /*0068*/ 	.byte	0x04, 0x17
        /*006a*/ 	.short	(.L_25 - .L_24)
.L_24:
        /*006c*/ 	.word	0x00000000
        /*0070*/ 	.short	0x0000
        /*0072*/ 	.short	0x0000
        /*0074*/ 	.byte	0x00, 0xf4, 0x21, 0x00


	//----- nvinfo : EIATTR_SPARSE_MMA_MASK
	.align		4
.L_25:
        /*0078*/ 	.byte	0x03, 0x50
        /*007a*/ 	.short	0x0000


	//----- nvinfo : EIATTR_MAXREG_COUNT
	.align		4
        /*007c*/ 	.byte	0x03, 0x1b
        /*007e*/ 	.short	0x00ff


	//----- nvinfo : EIATTR_EXIT_INSTR_OFFSETS
	.align		4
        /*0080*/ 	.byte	0x04, 0x1c
        /*0082*/ 	.short	(.L_27 - .L_26)


	//   ....[0]....
.L_26:
        /*0084*/ 	.word	0x00000330


	//   ....[1]....
        /*0088*/ 	.word	0x00000350


	//----- nvinfo : EIATTR_REQNTID
	.align		4
.L_27:
        /*008c*/ 	.byte	0x04, 0x10
        /*008e*/ 	.short	(.L_29 - .L_28)
.L_28:
        /*0090*/ 	.word	0x00000080
        /*0094*/ 	.word	0x00000001
        /*0098*/ 	.word	0x00000001


	//----- nvinfo : EIATTR_CBANK_PARAM_SIZE
	.align		4
.L_29:
        /*009c*/ 	.byte	0x03, 0x19
        /*009e*/ 	.short	0x0034


	//----- nvinfo : EIATTR_PARAM_CBANK
	.align		4
        /*00a0*/ 	.byte	0x04, 0x0a
        /*00a2*/ 	.short	(.L_31 - .L_30)
	.align		4
.L_30:
        /*00a4*/ 	.word	index@(.nv.constant0.triton_poi_fused__native_batch_norm_legit_no_training_relu_9)
        /*00a8*/ 	.short	0x0210
        /*00aa*/ 	.short	0x0034


	//----- nvinfo : EIATTR_SW_WAR
	.align		4
.L_31:
        /*00ac*/ 	.byte	0x04, 0x36
        /*00ae*/ 	.short	(.L_33 - .L_32)
.L_32:
        /*00b0*/ 	.word	0x00000008
.L_33:


//--------------------- .nv.callgraph             --------------------------
	.section	.nv.callgraph,"",@"SHT_CUDA_CALLGRAPH"
	.align	4
	.sectionentsize	8
	.align		4
        /*0000*/ 	.word	0x00000000
	.align		4
        /*0004*/ 	.word	0xffffffff
	.align		4
        /*0008*/ 	.word	0x00000000
	.align		4
        /*000c*/ 	.word	0xfffffffe
	.align		4
        /*0010*/ 	.word	0x00000000
	.align		4
        /*0014*/ 	.word	0xfffffffd
	.align		4
        /*0018*/ 	.word	0x00000000
	.align		4
        /*001c*/ 	.word	0xfffffffc


//--------------------- .nv.constant4             --------------------------
	.section	.nv.constant4,"a",@progbits
	.align	8
	.align		8
.nv.constant4:
        /*0000*/ 	.dword	_$_str
	.align		8
        /*0008*/ 	.dword	_$_str_$_2


//--------------------- .text.triton_poi_fused__native_batch_norm_legit_no_training_relu_9 --------------------------
	.section	.text.triton_poi_fused__native_batch_norm_legit_no_training_relu_9,"ax",@progbits
	.align	128
        .global         triton_poi_fused__native_batch_norm_legit_no_training_relu_9
        .type           triton_poi_fused__native_batch_norm_legit_no_training_relu_9,@function
        .size           triton_poi_fused__native_batch_norm_legit_no_training_relu_9,(.L_x_1 - triton_poi_fused__native_batch_norm_legit_no_training_relu_9)
        .other          triton_poi_fused__native_batch_norm_legit_no_training_relu_9,@"STO_CUDA_ENTRY STV_DEFAULT"
triton_poi_fused__native_batch_norm_legit_no_training_relu_9:
.text.triton_poi_fused__native_batch_norm_legit_no_training_relu_9:
[----:B------:R-:W0:Y:S01]  /*0000*/  LDC R1, c[0x0][0x28] ;  /* 0x00000a00ff017b82 */ /* 0x000e220000000800 */
[----:B------:R-:W1:Y:S07]  /*0010*/  S2R R0, SR_TID.X ;  /* 0x0000000000007919 */ /* 0x000e6e0000002100 */
[----:B------:R-:W2:Y:S01]  /*0020*/  LDC.64 R8, c[0x0][0x220] ;  /* 0x00008800ff087b82 */ /* 0x000ea20000000a00 */
[----:B------:R-:W-:Y:S01]  /*0030*/  HFMA2.MMA R14, -RZ, RZ, 0, 0 ;  /* 0x00000000ff0e7435 */ /* 0x000fe200000001ff */
[----:B------:R-:W-:Y:S01]  /*0040*/  ULDC.64 UR4, c[0x0][0x208] ;  /* 0x0000820000047ab9 */ /* 0x000fe20000000a00 */
[----:B------:R-:W3:Y:S05]  /*0050*/  S2R R3, SR_CTAID.X ;  /* 0x0000000000037919 */ /* 0x000eea0000002500 */
[----:B------:R-:W4:Y:S08]  /*0060*/  LDC.64 R6, c[0x0][0x218] ;  /* 0x00008600ff067b82 */ /* 0x000f300000000a00 */
[----:B------:R-:W5:Y:S08]  /*0070*/  LDC.64 R10, c[0x0][0x228] ;  /* 0x00008a00ff0a7b82 */ /* 0x000f700000000a00 */
[----:B------:R-:W4:Y:S01]  /*0080*/  LDC.64 R12, c[0x0][0x230] ;  /* 0x00008c00ff0c7b82 */ /* 0x000f220000000a00 */
[----:B-1----:R-:W-:-:S02]  /*0090*/  LOP3.LUT R0, R0, 0x7f, RZ, 0xc0, !PT ;  /* 0x0000007f00007812 */ /* 0x002fc400078ec0ff */
[----:B---3--:R-:W-:Y:S02]  /*00a0*/  SHF.R.S32.HI R2, RZ, 0x18, R3 ;  /* 0x00000018ff027819 */ /* 0x008fe40000011403 */
[----:B------:R-:W-:Y:S02]  /*00b0*/  LEA R0, R3, R0, 0x7 ;  /* 0x0000000003007211 */ /* 0x000fe400078e38ff */
[----:B------:R-:W-:Y:S02]  /*00c0*/  SGXT R3, R2, 0x1 ;  /* 0x000000010203781a */ /* 0x000fe40000000200 */
[----:B------:R-:W-:Y:S02]  /*00d0*/  ISETP.GE.AND P0, PT, R0, 0x1800, PT ;  /* 0x000018000000780c */ /* 0x000fe40003f06270 */
[----:B------:R-:W-:-:S04]  /*00e0*/  LEA.HI R3, R3, R0, RZ, 0x4 ;  /* 0x0000000003037211 */ /* 0x000fc800078f20ff */
[----:B------:R-:W-:-:S05]  /*00f0*/  SHF.R.S32.HI R3, RZ, 0x4, R3 ;  /* 0x00000004ff037819 */ /* 0x000fca0000011403 */
[----:B------:R-:W-:-:S05]  /*0100*/  IMAD.HI R2, R3, 0x2aaaaaab, RZ ;  /* 0x2aaaaaab03027827 */ /* 0x000fca00078e02ff */
[----:B------:R-:W-:-:S04]  /*0110*/  SHF.R.U32.HI R5, RZ, 0x1f, R2 ;  /* 0x0000001fff057819 */ /* 0x000fc80000011602 */
[----:B------:R-:W-:Y:S02]  /*0120*/  LEA.HI R2, R2, R5, RZ, 0x1c ;  /* 0x0000000502027211 */ /* 0x000fe400078fe0ff */
[----:B------:R-:W1:Y:S03]  /*0130*/  LDC.64 R4, c[0x0][0x210] ;  /* 0x00008400ff047b82 */ /* 0x000e660000000a00 */
[----:B------:R-:W-:-:S04]  /*0140*/  IMAD R15, R2, -0x60, R3 ;  /* 0xffffffa0020f7824 */ /* 0x000fc800078e0203 */
[----:B--2---:R-:W-:-:S05]  /*0150*/  IMAD.WIDE R8, R15, 0x4, R8 ;  /* 0x000000040f087825 */ /* 0x004fca00078e0208 */
[----:B------:R5:W2:Y:S01]  /*0160*/  @!P0 LDG.E.EL R14, desc[UR4][R8.64] ;  /* 0x00000004080e8981 */ /* 0x000aa2000c2e1900 */
[----:B------:R-:W-:Y:S01]  /*0170*/  CS2R R2, SRZ ;  /* 0x0000000000027805 */ /* 0x000fe2000001ff00 */
[----:B----4-:R-:W-:-:S05]  /*0180*/  IMAD.WIDE R6, R15, 0x4, R6 ;  /* 0x000000040f067825 */ /* 0x010fca00078e0206 */
[----:B------:R3:W4:Y:S01]  /*0190*/  @!P0 LDG.E.EL R3, desc[UR4][R6.64] ;  /* 0x0000000406038981 */ /* 0x000722000c2e1900 */
[----:B-1----:R-:W-:-:S04]  /*01a0*/  IMAD.WIDE R4, R0, 0x4, R4 ;  /* 0x0000000400047825 */ /* 0x002fc800078e0204 */
[C---:B-----5:R-:W-:Y:S01]  /*01b0*/  IMAD.WIDE R8, R15.reuse, 0x4, R10 ;  /* 0x000000040f087825 */ /* 0x060fe200078e020a */
[----:B------:R1:W4:Y:S03]  /*01c0*/  @!P0 LDG.E R2, desc[UR4][R4.64] ;  /* 0x0000000404028981 */ /* 0x000326000c1e1900 */
[----:B0-----:R-:W-:Y:S01]  /*01d0*/  IMAD.WIDE R10, R15, 0x4, R12 ;  /* 0x000000040f0a7825 */ /* 0x001fe200078e020c */
[----:B------:R-:W-:-:S06]  /*01e0*/  CS2R R12, SRZ ;  /* 0x00000000000c7805 */ /* 0x000fcc000001ff00 */
[----:B------:R-:W5:Y:S01]  /*01f0*/  @!P0 LDG.E.EL R12, desc[UR4][R8.64] ;  /* 0x00000004080c8981 */ /* 0x000f62000c2e1900 */
[----:B---3--:R-:W-:Y:S01]  /*0200*/  MOV R6, 0x3e800000 ;  /* 0x3e80000000067802 */ /* 0x008fe20000000f00 */
[----:B-1----:R-:W0:Y:S02]  /*0210*/  LDC.64 R4, c[0x0][0x238] ;  /* 0x00008e00ff047b82 */ /* 0x002e240000000a00 */
[----:B------:R-:W5:Y:S01]  /*0220*/  @!P0 LDG.E.EL R13, desc[UR4][R10.64] ;  /* 0x000000040a0d8981 */ /* 0x000f62000c2e1900 */
[----:B--2---:R-:W-:-:S04]  /*0230*/  FADD R14, R14, 9.9999997473787516356e-06 ;  /* 0x3727c5ac0e0e7421 */ /* 0x004fc80000000000 */
[----:B------:R-:W1:Y:S02]  /*0240*/  MUFU.SQRT R15, R14 ;  /* 0x0000000e000f7308 */ /* 0x000e640000002000 */
[C---:B-1----:R-:W-:Y:S02]  /*0250*/  FSETP.GT.AND P1, PT, R15.reuse, 8.50705917302346158658e+37, PT ;  /* 0x7e8000000f00780b */ /* 0x042fe40003f24000 */
[----:B------:R-:W-:-:S11]  /*0260*/  FSETP.GEU.AND P2, PT, R15, 1.175494350822287508e-38, PT ;  /* 0x008000000f00780b */ /* 0x000fd60003f4e000 */
[----:B------:R-:W-:-:S04]  /*0270*/  @P1 FMUL R15, R15, 0.25 ;  /* 0x3e8000000f0f1820 */ /* 0x000fc80000400000 */
[----:B------:R-:W-:-:S06]  /*0280*/  @!P2 FMUL R15, R15, 16777216 ;  /* 0x4b8000000f0fa820 */ /* 0x000fcc0000400000 */
[----:B------:R-:W1:Y:S01]  /*0290*/  MUFU.RCP R15, R15 ;  /* 0x0000000f000f7308 */ /* 0x000e620000001000 */
[----:B------:R-:W-:Y:S01]  /*02a0*/  FSEL R6, R6, 1, P1 ;  /* 0x3f80000006067808 */ /* 0x000fe20000800000 */
[----:B----4-:R-:W-:-:S04]  /*02b0*/  FADD R2, -R3, R2 ;  /* 0x0000000203027221 */ /* 0x010fc80000000100 */
[----:B------:R-:W-:-:S04]  /*02c0*/  @!P2 FMUL R6, R6, 16777216 ;  /* 0x4b8000000606a820 */ /* 0x000fc80000400000 */
[----:B-1----:R-:W-:-:S04]  /*02d0*/  FMUL R3, R15, R6 ;  /* 0x000000060f037220 */ /* 0x002fc80000400000 */
[----:B------:R-:W-:-:S04]  /*02e0*/  FMUL R2, R2, R3 ;  /* 0x0000000302027220 */ /* 0x000fc80000400000 */
[----:B-----5:R-:W-:Y:S01]  /*02f0*/  FFMA R12, R2, R12, R13 ;  /* 0x0000000c020c7223 */ /* 0x020fe2000000000d */
[----:B0-----:R-:W-:-:S04]  /*0300*/  IMAD.WIDE R2, R0, 0x4, R4 ;  /* 0x0000000400027825 */ /* 0x001fc800078e0204 */
[----:B------:R-:W-:-:S04]  /*0310*/  FSETP.GEU.AND P1, PT, R12, RZ, PT ;  /* 0x000000ff0c00720b */ /* 0x000fc80003f2e000 */
[----:B------:R-:W-:Y:S01]  /*0320*/  FSEL R5, R12, RZ, P1 ;  /* 0x000000ff0c057208 */ /* 0x000fe20000800000 */
[----:B------:R-:W-:Y:S08]  /*0330*/  @P0 EXIT ;  /* 0x000000000000094d */ /* 0x000ff00003800000 */
[----:B------:R-:W-:Y:S01]  /*0340*/  STG.E desc[UR4][R2.64], R5 ;  /* 0x0000000502007986 */ /* 0x000fe2000c101904 */
[----:B------:R-:W-:Y:S05]  /*0350*/  EXIT ;  /* 0x000000000000794d */ /* 0x000fea0003800000 */
.L_x_0:
[----:B------:R-:W-:-:S00]  /*0360*/  BRA `(.L_x_0) ;  /* 0xfffffffc00fc7947 */ /* 0x000fc0000383ffff */
[----:B------:R-:W-:-:S00]  /*0370*/  NOP ;  /* 0x0000000000007918 */ /* 0x000fc00000000000 */
        /* <DEDUP_REMOVED lines=8> */
.L_x_1:


//--------------------- .nv.global.init           --------------------------
	.section	.nv.global.init,"aw",@progbits
.nv.global.init:
	.type		_$_str,@object
	.size		_$_str,(_$_str_$_2 - _$_str)
_$_str:
        /*0000*/ 	.byte	0x5f, 0x5f, 0x43, 0x55, 0x44, 0x41, 0x5f, 0x46, 0x54, 0x5a, 0x00
	.type		_$_str_$_2,@object
	.size		_$_str_$_2,(.L_1 - _$_str_$_2)
_$_str_$_2:
        /*000b*/ 	.byte	0x5f, 0x5f, 0x43, 0x55, 0x44, 0x41, 0x5f, 0x50, 0x52, 0x45, 0x43, 0x5f, 0x53, 0x51, 0x52, 0x54
        /*001b*/ 	.byte	0x00
.L_1:


//--------------------- .nv.constant0.triton_poi_fused__native_batch_norm_legit_no_training_relu_9 --------------------------
	.section	.nv.constant0.triton_poi_fused__native_batch_norm_legit_no_training_relu_9,"a",@progbits
	.sectionflags	@""
	.align	4
.nv.constant0.triton_poi_fused__native_batch_norm_legit_no_training_relu_9:
	.zero		580
